//
// Generated by NVIDIA NVVM Compiler
//
// Compiler Build ID: CL-36424714
// Cuda compilation tools, release 13.0, V13.0.88
// Based on NVVM 20.0.0
//

.version 9.0
.target sm_100
.address_size 64

	// .globl	_Z9addKernelPfS_S_S_i

.visible .entry _Z9addKernelPfS_S_S_i(
	.param .u64 .ptr .align 1 _Z9addKernelPfS_S_S_i_param_0,
	.param .u64 .ptr .align 1 _Z9addKernelPfS_S_S_i_param_1,
	.param .u64 .ptr .align 1 _Z9addKernelPfS_S_S_i_param_2,
	.param .u64 .ptr .align 1 _Z9addKernelPfS_S_S_i_param_3,
	.param .u32 _Z9addKernelPfS_S_S_i_param_4
)
{
	.reg .pred 	%p<10>;
	.reg .b32 	%r<35>;
	.reg .b32 	%f<121>;
	.reg .b64 	%rd<29>;

	ld.param.u64 	%rd5, [_Z9addKernelPfS_S_S_i_param_0];
	ld.param.u64 	%rd6, [_Z9addKernelPfS_S_S_i_param_1];
	ld.param.u64 	%rd7, [_Z9addKernelPfS_S_S_i_param_2];
	ld.param.u64 	%rd8, [_Z9addKernelPfS_S_S_i_param_3];
	ld.param.u32 	%r18, [_Z9addKernelPfS_S_S_i_param_4];
	cvta.to.global.u64 	%rd1, %rd8;
	cvta.to.global.u64 	%rd2, %rd7;
	cvta.to.global.u64 	%rd3, %rd6;
	cvta.to.global.u64 	%rd4, %rd5;
	mov.u32 	%r19, %ctaid.x;
	mov.u32 	%r20, %ntid.x;
	mov.u32 	%r21, %tid.x;
	mad.lo.s32 	%r22, %r19, %r20, %r21;
	setp.lt.s32 	%p1, %r18, 1;
	mul.lo.s32 	%r1, %r18, %r22;
	@%p1 bra 	$L__BB0_14;
	and.b32  	%r2, %r18, 7;
	and.b32  	%r3, %r18, 3;
	and.b32  	%r4, %r18, 2147483640;
	and.b32  	%r5, %r18, 1;
	neg.s32 	%r6, %r4;
	mov.b32 	%r29, 0;
$L__BB0_2:
	setp.lt.u32 	%p2, %r18, 8;
	mov.b32 	%r33, 0;
	@%p2 bra 	$L__BB0_5;
	mov.u32 	%r30, %r1;
	mov.u32 	%r31, %r6;
$L__BB0_4:
	.pragma "nounroll";
	mul.wide.s32 	%rd9, %r30, 4;
	add.s64 	%rd10, %rd4, %rd9;
	add.s64 	%rd11, %rd3, %rd9;
	add.s64 	%rd12, %rd2, %rd9;
	add.s64 	%rd13, %rd1, %rd9;
	ld.global.f32 	%f1, [%rd10];
	ld.global.f32 	%f2, [%rd11];
	mul.f32 	%f3, %f1, %f1;
	mul.f32 	%f4, %f1, %f3;
	ld.global.f32 	%f5, [%rd12];
	mul.f32 	%f6, %f4, %f5;
	div.rn.f32 	%f7, %f6, %f2;
	fma.rn.f32 	%f8, %f1, %f2, %f7;
	st.global.f32 	[%rd13], %f8;
	ld.global.f32 	%f9, [%rd10+4];
	ld.global.f32 	%f10, [%rd11+4];
	mul.f32 	%f11, %f9, %f9;
	mul.f32 	%f12, %f9, %f11;
	ld.global.f32 	%f13, [%rd12+4];
	mul.f32 	%f14, %f12, %f13;
	div.rn.f32 	%f15, %f14, %f10;
	fma.rn.f32 	%f16, %f9, %f10, %f15;
	st.global.f32 	[%rd13+4], %f16;
	ld.global.f32 	%f17, [%rd10+8];
	ld.global.f32 	%f18, [%rd11+8];
	mul.f32 	%f19, %f17, %f17;
	mul.f32 	%f20, %f17, %f19;
	ld.global.f32 	%f21, [%rd12+8];
	mul.f32 	%f22, %f20, %f21;
	div.rn.f32 	%f23, %f22, %f18;
	fma.rn.f32 	%f24, %f17, %f18, %f23;
	st.global.f32 	[%rd13+8], %f24;
	ld.global.f32 	%f25, [%rd10+12];
	ld.global.f32 	%f26, [%rd11+12];
	mul.f32 	%f27, %f25, %f25;
	mul.f32 	%f28, %f25, %f27;
	ld.global.f32 	%f29, [%rd12+12];
	mul.f32 	%f30, %f28, %f29;
	div.rn.f32 	%f31, %f30, %f26;
	fma.rn.f32 	%f32, %f25, %f26, %f31;
	st.global.f32 	[%rd13+12], %f32;
	ld.global.f32 	%f33, [%rd10+16];
	ld.global.f32 	%f34, [%rd11+16];
	mul.f32 	%f35, %f33, %f33;
	mul.f32 	%f36, %f33, %f35;
	ld.global.f32 	%f37, [%rd12+16];
	mul.f32 	%f38, %f36, %f37;
	div.rn.f32 	%f39, %f38, %f34;
	fma.rn.f32 	%f40, %f33, %f34, %f39;
	st.global.f32 	[%rd13+16], %f40;
	ld.global.f32 	%f41, [%rd10+20];
	ld.global.f32 	%f42, [%rd11+20];
	mul.f32 	%f43, %f41, %f41;
	mul.f32 	%f44, %f41, %f43;
	ld.global.f32 	%f45, [%rd12+20];
	mul.f32 	%f46, %f44, %f45;
	div.rn.f32 	%f47, %f46, %f42;
	fma.rn.f32 	%f48, %f41, %f42, %f47;
	st.global.f32 	[%rd13+20], %f48;
	ld.global.f32 	%f49, [%rd10+24];
	ld.global.f32 	%f50, [%rd11+24];
	mul.f32 	%f51, %f49, %f49;
	mul.f32 	%f52, %f49, %f51;
	ld.global.f32 	%f53, [%rd12+24];
	mul.f32 	%f54, %f52, %f53;
	div.rn.f32 	%f55, %f54, %f50;
	fma.rn.f32 	%f56, %f49, %f50, %f55;
	st.global.f32 	[%rd13+24], %f56;
	ld.global.f32 	%f57, [%rd10+28];
	ld.global.f32 	%f58, [%rd11+28];
	mul.f32 	%f59, %f57, %f57;
	mul.f32 	%f60, %f57, %f59;
	ld.global.f32 	%f61, [%rd12+28];
	mul.f32 	%f62, %f60, %f61;
	div.rn.f32 	%f63, %f62, %f58;
	fma.rn.f32 	%f64, %f57, %f58, %f63;
	st.global.f32 	[%rd13+28], %f64;
	add.s32 	%r31, %r31, 8;
	add.s32 	%r30, %r30, 8;
	setp.ne.s32 	%p3, %r31, 0;
	mov.u32 	%r33, %r4;
	@%p3 bra 	$L__BB0_4;
$L__BB0_5:
	setp.eq.s32 	%p4, %r2, 0;
	@%p4 bra 	$L__BB0_13;
	add.s32 	%r25, %r2, -1;
	setp.lt.u32 	%p5, %r25, 3;
	@%p5 bra 	$L__BB0_8;
	add.s32 	%r26, %r33, %r1;
	mul.wide.s32 	%rd14, %r26, 4;
	add.s64 	%rd15, %rd4, %rd14;
	ld.global.f32 	%f65, [%rd15];
	add.s64 	%rd16, %rd3, %rd14;
	ld.global.f32 	%f66, [%rd16];
	mul.f32 	%f67, %f65, %f65;
	mul.f32 	%f68, %f65, %f67;
	add.s64 	%rd17, %rd2, %rd14;
	ld.global.f32 	%f69, [%rd17];
	mul.f32 	%f70, %f68, %f69;
	div.rn.f32 	%f71, %f70, %f66;
	fma.rn.f32 	%f72, %f65, %f66, %f71;
	add.s64 	%rd18, %rd1, %rd14;
	st.global.f32 	[%rd18], %f72;
	ld.global.f32 	%f73, [%rd15+4];
	ld.global.f32 	%f74, [%rd16+4];
	mul.f32 	%f75, %f73, %f73;
	mul.f32 	%f76, %f73, %f75;
	ld.global.f32 	%f77, [%rd17+4];
	mul.f32 	%f78, %f76, %f77;
	div.rn.f32 	%f79, %f78, %f74;
	fma.rn.f32 	%f80, %f73, %f74, %f79;
	st.global.f32 	[%rd18+4], %f80;
	ld.global.f32 	%f81, [%rd15+8];
	ld.global.f32 	%f82, [%rd16+8];
	mul.f32 	%f83, %f81, %f81;
	mul.f32 	%f84, %f81, %f83;
	ld.global.f32 	%f85, [%rd17+8];
	mul.f32 	%f86, %f84, %f85;
	div.rn.f32 	%f87, %f86, %f82;
	fma.rn.f32 	%f88, %f81, %f82, %f87;
	st.global.f32 	[%rd18+8], %f88;
	ld.global.f32 	%f89, [%rd15+12];
	ld.global.f32 	%f90, [%rd16+12];
	mul.f32 	%f91, %f89, %f89;
	mul.f32 	%f92, %f89, %f91;
	ld.global.f32 	%f93, [%rd17+12];
	mul.f32 	%f94, %f92, %f93;
	div.rn.f32 	%f95, %f94, %f90;
	fma.rn.f32 	%f96, %f89, %f90, %f95;
	st.global.f32 	[%rd18+12], %f96;
	add.s32 	%r33, %r33, 4;
$L__BB0_8:
	setp.eq.s32 	%p6, %r3, 0;
	@%p6 bra 	$L__BB0_13;
	setp.eq.s32 	%p7, %r3, 1;
	@%p7 bra 	$L__BB0_11;
	add.s32 	%r27, %r33, %r1;
	mul.wide.s32 	%rd19, %r27, 4;
	add.s64 	%rd20, %rd4, %rd19;
	ld.global.f32 	%f97, [%rd20];
	add.s64 	%rd21, %rd3, %rd19;
	ld.global.f32 	%f98, [%rd21];
	mul.f32 	%f99, %f97, %f97;
	mul.f32 	%f100, %f97, %f99;
	add.s64 	%rd22, %rd2, %rd19;
	ld.global.f32 	%f101, [%rd22];
	mul.f32 	%f102, %f100, %f101;
	div.rn.f32 	%f103, %f102, %f98;
	fma.rn.f32 	%f104, %f97, %f98, %f103;
	add.s64 	%rd23, %rd1, %rd19;
	st.global.f32 	[%rd23], %f104;
	ld.global.f32 	%f105, [%rd20+4];
	ld.global.f32 	%f106, [%rd21+4];
	mul.f32 	%f107, %f105, %f105;
	mul.f32 	%f108, %f105, %f107;
	ld.global.f32 	%f109, [%rd22+4];
	mul.f32 	%f110, %f108, %f109;
	div.rn.f32 	%f111, %f110, %f106;
	fma.rn.f32 	%f112, %f105, %f106, %f111;
	st.global.f32 	[%rd23+4], %f112;
	add.s32 	%r33, %r33, 2;
$L__BB0_11:
	setp.eq.s32 	%p8, %r5, 0;
	@%p8 bra 	$L__BB0_13;
	add.s32 	%r28, %r33, %r1;
	mul.wide.s32 	%rd24, %r28, 4;
	add.s64 	%rd25, %rd4, %rd24;
	ld.global.f32 	%f113, [%rd25];
	add.s64 	%rd26, %rd3, %rd24;
	ld.global.f32 	%f114, [%rd26];
	mul.f32 	%f115, %f113, %f113;
	mul.f32 	%f116, %f113, %f115;
	add.s64 	%rd27, %rd2, %rd24;
	ld.global.f32 	%f117, [%rd27];
	mul.f32 	%f118, %f116, %f117;
	div.rn.f32 	%f119, %f118, %f114;
	fma.rn.f32 	%f120, %f113, %f114, %f119;
	add.s64 	%rd28, %rd1, %rd24;
	st.global.f32 	[%rd28], %f120;
$L__BB0_13:
	add.s32 	%r29, %r29, 1;
	setp.ne.s32 	%p9, %r29, 100;
	@%p9 bra 	$L__BB0_2;
$L__BB0_14:
	ret;

}
	// .globl	_Z10fun_kernelPfi
.visible .entry _Z10fun_kernelPfi(
	.param .u64 .ptr .align 1 _Z10fun_kernelPfi_param_0,
	.param .u32 _Z10fun_kernelPfi_param_1
)
{


	ret;

}


// ===== COMPILED SASS (sm_100) =====

	.target	sm_100

	.elftype	@"ET_EXEC"


//--------------------- .note.nv.tkinfo           --------------------------
	.section	.note.nv.tkinfo,"",@"SHT_NOTE"
	.sectionflags	@"SHF_NOTE_NV_TKINFO"
	.tkinfo
        /*0018*/ 	.word	0x00000002
        /*0030*/ 	.string	""
        /*0030*/ 	.string	"ptxas"
        /*0030*/ 	.string	"Cuda compilation tools, release 13.0, V13.0.88"
        /*0030*/ 	.string	"Build cuda_13.0.r13.0/compiler.36424714_0"
        /*0030*/ 	.string	"-arch sm_100 -m 64 "



//--------------------- .note.nv.cuinfo           --------------------------
	.section	.note.nv.cuinfo,"",@"SHT_NOTE"
	.sectionflags	@"SHF_NOTE_NV_CUINFO"
        /*0018*/ 	.short	0x0002
        /*001a*/ 	.short	0x0064
        /*001c*/ 	.short	0x0082
	.zero		2


//--------------------- .nv.info                  --------------------------
	.section	.nv.info,"",@"SHT_CUDA_INFO"
	.align	4


	//----- nvinfo : EIATTR_REGCOUNT
	.align		4
        /*0000*/ 	.byte	0x04, 0x2f
        /*0002*/ 	.short	(.L_1 - .L_0)
	.align		4
.L_0:
        /*0004*/ 	.word	index@(_Z9addKernelPfS_S_S_i)
        /*0008*/ 	.word	0x00000026


	//----- nvinfo : EIATTR_FRAME_SIZE
	.align		4
.L_1:
        /*000c*/ 	.byte	0x04, 0x11
        /*000e*/ 	.short	(.L_3 - .L_2)
	.align		4
.L_2:
        /*0010*/ 	.word	index@($__internal_0_$__cuda_sm3x_div_rn_noftz_f32_slowpath)
        /*0014*/ 	.word	0x00000000


	//----- nvinfo : EIATTR_FRAME_SIZE
	.align		4
.L_3:
        /*0018*/ 	.byte	0x04, 0x11
        /*001a*/ 	.short	(.L_5 - .L_4)
	.align		4
.L_4:
        /*001c*/ 	.word	index@(_Z9addKernelPfS_S_S_i)
        /*0020*/ 	.word	0x00000000


	//----- nvinfo : EIATTR_REGCOUNT
	.align		4
.L_5:
        /*0024*/ 	.byte	0x04, 0x2f
        /*0026*/ 	.short	(.L_7 - .L_6)
	.align		4
.L_6:
        /*0028*/ 	.word	index@(_Z10fun_kernelPfi)
        /*002c*/ 	.word	0x00000004


	//----- nvinfo : EIATTR_FRAME_SIZE
	.align		4
.L_7:
        /*0030*/ 	.byte	0x04, 0x11
        /*0032*/ 	.short	(.L_9 - .L_8)
	.align		4
.L_8:
        /*0034*/ 	.word	index@(_Z10fun_kernelPfi)
        /*0038*/ 	.word	0x00000000


	//----- nvinfo : EIATTR_MIN_STACK_SIZE
	.align		4
.L_9:
        /*003c*/ 	.byte	0x04, 0x12
        /*003e*/ 	.short	(.L_11 - .L_10)
	.align		4
.L_10:
        /*0040*/ 	.word	index@(_Z10fun_kernelPfi)
        /*0044*/ 	.word	0x00000000


	//----- nvinfo : EIATTR_MIN_STACK_SIZE
	.align		4
.L_11:
        /*0048*/ 	.byte	0x04, 0x12
        /*004a*/ 	.short	(.L_13 - .L_12)
	.align		4
.L_12:
        /*004c*/ 	.word	index@(_Z9addKernelPfS_S_S_i)
        /*0050*/ 	.word	0x00000000
.L_13:


//--------------------- .nv.compat                --------------------------
	.section	.nv.compat,"",@"SHT_CUDA_COMPAT_INFO"
	.align	4
        /*0000*/ 	.byte	0x02, 0x09, 0x00, 0x00, 0x02, 0x02, 0x01, 0x00, 0x02, 0x05, 0x05, 0x00, 0x03, 0x07, 0x01, 0x01
        /*0010*/ 	.byte	0x02, 0x03, 0x00, 0x00, 0x02, 0x06, 0x01, 0x00, 0x04, 0x0b, 0x08, 0x00, 0x01, 0x00, 0x00, 0x00
        /*0020*/ 	.byte	0x00, 0x00, 0x00, 0x00


//--------------------- .nv.info._Z10fun_kernelPfi --------------------------
	.section	.nv.info._Z10fun_kernelPfi,"",@"SHT_CUDA_INFO"
	.sectionflags	@""
	.align	4


	//----- nvinfo : EIATTR_CUDA_API_VERSION
	.align		4
        /*0000*/ 	.byte	0x04, 0x37
        /*0002*/ 	.short	(.L_15 - .L_14)
.L_14:
        /*0004*/ 	.word	0x00000082


	//----- nvinfo : EIATTR_KPARAM_INFO
	.align		4
.L_15:
        /*0008*/ 	.byte	0x04, 0x17
        /*000a*/ 	.short	(.L_17 - .L_16)
.L_16:
        /*000c*/ 	.word	0x00000000
        /*0010*/ 	.short	0x0001
        /*0012*/ 	.short	0x0008
        /*0014*/ 	.byte	0x00, 0xf0, 0x11, 0x00


	//----- nvinfo : EIATTR_KPARAM_INFO
	.align		4
.L_17:
        /*0018*/ 	.byte	0x04, 0x17
        /*001a*/ 	.short	(.L_19 - .L_18)
.L_18:
        /*001c*/ 	.word	0x00000000
        /*0020*/ 	.short	0x0000
        /*0022*/ 	.short	0x0000
        /*0024*/ 	.byte	0x00, 0xf5, 0x21, 0x00


	//----- nvinfo : EIATTR_SPARSE_MMA_MASK
	.align		4
.L_19:
        /*0028*/ 	.byte	0x03, 0x50
        /*002a*/ 	.short	0x0000


	//----- nvinfo : EIATTR_MAXREG_COUNT
	.align		4
        /*002c*/ 	.byte	0x03, 0x1b
        /*002e*/ 	.short	0x00ff


	//----- nvinfo : EIATTR_MERCURY_ISA_VERSION
	.align		4
        /*0030*/ 	.byte	0x03, 0x5f
        /*0032*/ 	.short	0x0101


	//----- nvinfo : EIATTR_VRC_CTA_INIT_COUNT
	.align		4
        /*0034*/ 	.byte	0x02, 0x4a
	.zero		1
	.zero		1


	//----- nvinfo : EIATTR_EXIT_INSTR_OFFSETS
	.align		4
        /*0038*/ 	.byte	0x04, 0x1c
        /*003a*/ 	.short	(.L_21 - .L_20)


	//   ....[0]....
.L_20:
        /*003c*/ 	.word	0x00000010


	//----- nvinfo : EIATTR_CBANK_PARAM_SIZE
	.align		4
.L_21:
        /*0040*/ 	.byte	0x03, 0x19
        /*0042*/ 	.short	0x000c


	//----- nvinfo : EIATTR_PARAM_CBANK
	.align		4
        /*0044*/ 	.byte	0x04, 0x0a
        /*0046*/ 	.short	(.L_23 - .L_22)
	.align		4
.L_22:
        /*0048*/ 	.word	index@(.nv.constant0._Z10fun_kernelPfi)
        /*004c*/ 	.short	0x0380
        /*004e*/ 	.short	0x000c


	//----- nvinfo : EIATTR_SW_WAR
	.align		4
.L_23:
        /*0050*/ 	.byte	0x04, 0x36
        /*0052*/ 	.short	(.L_25 - .L_24)
.L_24:
        /*0054*/ 	.word	0x00000008
.L_25:


//--------------------- .nv.info._Z9addKernelPfS_S_S_i --------------------------
	.section	.nv.info._Z9addKernelPfS_S_S_i,"",@"SHT_CUDA_INFO"
	.sectionflags	@""
	.align	4


	//----- nvinfo : EIATTR_CUDA_API_VERSION
	.align		4
        /*0000*/ 	.byte	0x04, 0x37
        /*0002*/ 	.short	(.L_27 - .L_26)
.L_26:
        /*0004*/ 	.word	0x00000082


	//----- nvinfo : EIATTR_KPARAM_INFO
	.align		4
.L_27:
        /*0008*/ 	.byte	0x04, 0x17
        /*000a*/ 	.short	(.L_29 - .L_28)
.L_28:
        /*000c*/ 	.word	0x00000000
        /*0010*/ 	.short	0x0004
        /*0012*/ 	.short	0x0020
        /*0014*/ 	.byte	0x00, 0xf0, 0x11, 0x00


	//----- nvinfo : EIATTR_KPARAM_INFO
	.align		4
.L_29:
        /*0018*/ 	.byte	0x04, 0x17
        /*001a*/ 	.short	(.L_31 - .L_30)
.L_30:
        /*001c*/ 	.word	0x00000000
        /*0020*/ 	.short	0x0003
        /*0022*/ 	.short	0x0018
        /*0024*/ 	.byte	0x00, 0xf5, 0x21, 0x00


	//----- nvinfo : EIATTR_KPARAM_INFO
	.align		4
.L_31:
        /*0028*/ 	.byte	0x04, 0x17
        /*002a*/ 	.short	(.L_33 - .L_32)
.L_32:
        /*002c*/ 	.word	0x00000000
        /*0030*/ 	.short	0x0002
        /*0032*/ 	.short	0x0010
        /*0034*/ 	.byte	0x00, 0xf5, 0x21, 0x00


	//----- nvinfo : EIATTR_KPARAM_INFO
	.align		4
.L_33:
        /*0038*/ 	.byte	0x04, 0x17
        /*003a*/ 	.short	(.L_35 - .L_34)
.L_34:
        /*003c*/ 	.word	0x00000000
        /*0040*/ 	.short	0x0001
        /*0042*/ 	.short	0x0008
        /*0044*/ 	.byte	0x00, 0xf5, 0x21, 0x00


	//----- nvinfo : EIATTR_KPARAM_INFO
	.align		4
.L_35:
        /*0048*/ 	.byte	0x04, 0x17
        /*004a*/ 	.short	(.L_37 - .L_36)
.L_36:
        /*004c*/ 	.word	0x00000000
        /*0050*/ 	.short	0x0000
        /*0052*/ 	.short	0x0000
        /*0054*/ 	.byte	0x00, 0xf5, 0x21, 0x00


	//----- nvinfo : EIATTR_SPARSE_MMA_MASK
	.align		4
.L_37:
        /*0058*/ 	.byte	0x03, 0x50
        /*005a*/ 	.short	0x0000


	//----- nvinfo : EIATTR_MAXREG_COUNT
	.align		4
        /*005c*/ 	.byte	0x03, 0x1b
        /*005e*/ 	.short	0x00ff


	//----- nvinfo : EIATTR_MERCURY_ISA_VERSION
	.align		4
        /*0060*/ 	.byte	0x03, 0x5f
        /*0062*/ 	.short	0x0101


	//----- nvinfo : EIATTR_VRC_CTA_INIT_COUNT
	.align		4
        /*0064*/ 	.byte	0x02, 0x4a
	.zero		1
	.zero		1


	//----- nvinfo : EIATTR_EXIT_INSTR_OFFSETS
	.align		4
        /*0068*/ 	.byte	0x04, 0x1c
        /*006a*/ 	.short	(.L_39 - .L_38)


	//   ....[0]....
.L_38:
        /*006c*/ 	.word	0x00000060


	//   ....[1]....
        /*0070*/ 	.word	0x00001980


	//----- nvinfo : EIATTR_CRS_STACK_SIZE
	.align		4
.L_39:
        /*0074*/ 	.byte	0x04, 0x1e
        /*0076*/ 	.short	(.L_41 - .L_40)
.L_40:
        /*0078*/ 	.word	0x00000000


	//----- nvinfo : EIATTR_CBANK_PARAM_SIZE
	.align		4
.L_41:
        /*007c*/ 	.byte	0x03, 0x19
        /*007e*/ 	.short	0x0024


	//----- nvinfo : EIATTR_PARAM_CBANK
	.align		4
        /*0080*/ 	.byte	0x04, 0x0a
        /*0082*/ 	.short	(.L_43 - .L_42)
	.align		4
.L_42:
        /*0084*/ 	.word	index@(.nv.constant0._Z9addKernelPfS_S_S_i)
        /*0088*/ 	.short	0x0380
        /*008a*/ 	.short	0x0024


	//----- nvinfo : EIATTR_SW_WAR
	.align		4
.L_43:
        /*008c*/ 	.byte	0x04, 0x36
        /*008e*/ 	.short	(.L_45 - .L_44)
.L_44:
        /*0090*/ 	.word	0x00000008
.L_45:


//--------------------- .nv.callgraph             --------------------------
	.section	.nv.callgraph,"",@"SHT_CUDA_CALLGRAPH"
	.align	4
	.sectionentsize	8
	.align		4
        /*0000*/ 	.word	0x00000000
	.align		4
        /*0004*/ 	.word	0xffffffff
	.align		4
        /*0008*/ 	.word	0x00000000
	.align		4
        /*000c*/ 	.word	0xfffffffe
	.align		4
        /*0010*/ 	.word	0x00000000
	.align		4
        /*0014*/ 	.word	0xfffffffd
	.align		4
        /*0018*/ 	.word	0x00000000
	.align		4
        /*001c*/ 	.word	0xfffffffc


//--------------------- .text._Z10fun_kernelPfi   --------------------------
	.section	.text._Z10fun_kernelPfi,"ax",@progbits
	.align	128
        .global         _Z10fun_kernelPfi
        .type           _Z10fun_kernelPfi,@function
        .size           _Z10fun_kernelPfi,(.L_x_50 - _Z10fun_kernelPfi)
        .other          _Z10fun_kernelPfi,@"STO_CUDA_ENTRY STV_DEFAULT"
_Z10fun_kernelPfi:
.text._Z10fun_kernelPfi:
[----:B------:R-:W-:Y:S01]  /*0000*/  LDC R1, c[0x0][0x37c] ;  /* 0x0000df00ff017b82 */ /* 0x000fe20000000800 */
[----:B------:R-:W-:Y:S05]  /*0010*/  EXIT ;  /* 0x000000000000794d */ /* 0x000fea0003800000 */
.L_x_0:
[----:B------:R-:W-:-:S00]  /*0020*/  BRA `(.L_x_0) ;  /* 0xfffffffc00fc7947 */ /* 0x000fc0000383ffff */
[----:B------:R-:W-:-:S00]  /*0030*/  NOP ;  /* 0x0000000000007918 */ /* 0x000fc00000000000 */
        /* <DEDUP_REMOVED lines=12> */
.L_x_50:


//--------------------- .text._Z9addKernelPfS_S_S_i --------------------------
	.section	.text._Z9addKernelPfS_S_S_i,"ax",@progbits
	.align	128
        .global         _Z9addKernelPfS_S_S_i
        .type           _Z9addKernelPfS_S_S_i,@function
        .size           _Z9addKernelPfS_S_S_i,(.L_x_49 - _Z9addKernelPfS_S_S_i)
        .other          _Z9addKernelPfS_S_S_i,@"STO_CUDA_ENTRY STV_DEFAULT"
_Z9addKernelPfS_S_S_i:
.text._Z9addKernelPfS_S_S_i:
[----:B------:R-:W-:Y:S08]  /*0000*/  LDC R1, c[0x0][0x37c] ;  /* 0x0000df00ff017b82 */ /* 0x000ff00000000800 */
[----:B------:R-:W0:Y:S01]  /*0010*/  LDC R5, c[0x0][0x3a0] ;  /* 0x0000e800ff057b82 */ /* 0x000e220000000800 */
[----:B------:R-:W1:Y:S07]  /*0020*/  S2R R3, SR_TID.X ;  /* 0x0000000000037919 */ /* 0x000e6e0000002100 */
[----:B------:R-:W2:Y:S08]  /*0030*/  LDC R8, c[0x0][0x360] ;  /* 0x0000d800ff087b82 */ /* 0x000eb00000000800 */
[----:B------:R-:W3:Y:S01]  /*0040*/  S2UR UR4, SR_CTAID.X ;  /* 0x00000000000479c3 */ /* 0x000ee20000002500 */
[----:B0-----:R-:W-:-:S13]  /*0050*/  ISETP.GE.AND P0, PT, R5, 0x1, PT ;  /* 0x000000010500780c */ /* 0x001fda0003f06270 */
[----:B-123--:R-:W-:Y:S05]  /*0060*/  @!P0 EXIT ;  /* 0x000000000000894d */ /* 0x00efea0003800000 */
[----:B------:R-:W-:Y:S01]  /*0070*/  IMAD R8, R8, UR4, R3 ;  /* 0x0000000408087c24 */ /* 0x000fe2000f8e0203 */
[C---:B------:R-:W-:Y:S01]  /*0080*/  LOP3.LUT R9, R5.reuse, 0x7ffffff8, RZ, 0xc0, !PT ;  /* 0x7ffffff805097812 */ /* 0x040fe200078ec0ff */
[----:B------:R-:W0:Y:S01]  /*0090*/  LDCU.64 UR6, c[0x0][0x358] ;  /* 0x00006b00ff0677ac */ /* 0x000e220008000a00 */
[C---:B------:R-:W-:Y:S01]  /*00a0*/  LOP3.LUT R7, R5.reuse, 0x7, RZ, 0xc0, !PT ;  /* 0x0000000705077812 */ /* 0x040fe200078ec0ff */
[----:B------:R-:W-:Y:S01]  /*00b0*/  IMAD R8, R8, R5, RZ ;  /* 0x0000000508087224 */ /* 0x000fe200078e02ff */
[----:B------:R-:W-:Y:S01]  /*00c0*/  LOP3.LUT R6, R5, 0x3, RZ, 0xc0, !PT ;  /* 0x0000000305067812 */ /* 0x000fe200078ec0ff */
[----:B------:R-:W-:Y:S01]  /*00d0*/  UMOV UR4, URZ ;  /* 0x000000ff00047c82 */ /* 0x000fe20008000000 */
[----:B------:R-:W-:-:S07]  /*00e0*/  IADD3 R5, PT, PT, -R9, RZ, RZ ;  /* 0x000000ff09057210 */ /* 0x000fce0007ffe1ff */
.L_x_36:
[----:B-1----:R-:W1:Y:S01]  /*00f0*/  LDCU UR5, c[0x0][0x3a0] ;  /* 0x00007400ff0577ac */ /* 0x002e620008000800 */
[----:B---3--:R-:W-:Y:S01]  /*0100*/  HFMA2 R13, -RZ, RZ, 0, 0 ;  /* 0x00000000ff0d7431 */ /* 0x008fe200000001ff */
[----:B------:R-:W-:-:S04]  /*0110*/  UIADD3 UR4, UPT, UPT, UR4, 0x1, URZ ;  /* 0x0000000104047890 */ /* 0x000fc8000fffe0ff */
[----:B------:R-:W-:Y:S02]  /*0120*/  UISETP.NE.AND UP0, UPT, UR4, 0x64, UPT ;  /* 0x000000640400788c */ /* 0x000fe4000bf05270 */
[----:B-1----:R-:W-:-:S09]  /*0130*/  UISETP.GE.U32.AND UP1, UPT, UR5, 0x8, UPT ;  /* 0x000000080500788c */ /* 0x002fd2000bf26070 */
[----:B0-2---:R-:W-:Y:S05]  /*0140*/  BRA.U !UP1, `(.L_x_1) ;  /* 0x0000000909fc7547 */ /* 0x005fea000b800000 */
[----:B------:R-:W1:Y:S01]  /*0150*/  LDC.64 R34, c[0x0][0x380] ;  /* 0x0000e000ff227b82 */ /* 0x000e620000000a00 */
[----:B------:R-:W-:Y:S02]  /*0160*/  MOV R4, R8 ;  /* 0x0000000800047202 */ /* 0x000fe40000000f00 */
[----:B------:R-:W-:-:S05]  /*0170*/  MOV R3, R5 ;  /* 0x0000000500037202 */ /* 0x000fca0000000f00 */
[----:B------:R-:W2:Y:S08]  /*0180*/  LDC.64 R12, c[0x0][0x388] ;  /* 0x0000e200ff0c7b82 */ /* 0x000eb00000000a00 */
[----:B------:R-:W3:Y:S08]  /*0190*/  LDC.64 R14, c[0x0][0x390] ;  /* 0x0000e400ff0e7b82 */ /* 0x000ef00000000a00 */
[----:B------:R-:W4:Y:S02]  /*01a0*/  LDC.64 R16, c[0x0][0x398] ;  /* 0x0000e600ff107b82 */ /* 0x000f240000000a00 */
.L_x_18:
[----:B--2---:R-:W-:-:S04]  /*01b0*/  IMAD.WIDE R18, R4, 0x4, R12 ;  /* 0x0000000404127825 */ /* 0x004fc800078e020c */
[C---:B01----:R-:W-:Y:S01]  /*01c0*/  IMAD.WIDE R20, R4.reuse, 0x4, R34 ;  /* 0x0000000404147825 */ /* 0x043fe200078e0222 */
[----:B0-----:R-:W2:Y:S04]  /*01d0*/  LDG.E R30, desc[UR6][R18.64] ;  /* 0x00000006121e7981 */ /* 0x001ea8000c1e1900 */
[----:B------:R-:W5:Y:S01]  /*01e0*/  LDG.E R33, desc[UR6][R20.64] ;  /* 0x0000000614217981 */ /* 0x000f62000c1e1900 */
[----:B---3--:R-:W-:-:S05]  /*01f0*/  IMAD.WIDE R22, R4, 0x4, R14 ;  /* 0x0000000404167825 */ /* 0x008fca00078e020e */
[----:B------:R-:W3:Y:S01]  /*0200*/  LDG.E R11, desc[UR6][R22.64] ;  /* 0x00000006160b7981 */ /* 0x000ee2000c1e1900 */
[----:B------:R-:W-:Y:S01]  /*0210*/  IADD3 R3, PT, PT, R3, 0x8, RZ ;  /* 0x0000000803037810 */ /* 0x000fe20007ffe0ff */
[----:B------:R-:W-:Y:S03]  /*0220*/  BSSY.RECONVERGENT B2, `(.L_x_2) ;  /* 0x0000012000027945 */ /* 0x000fe60003800200 */
[----:B------:R-:W-:Y:S01]  /*0230*/  ISETP.NE.AND P2, PT, R3, RZ, PT ;  /* 0x000000ff0300720c */ /* 0x000fe20003f45270 */
[----:B--2---:R-:W0:Y:S01]  /*0240*/  MUFU.RCP R25, R30 ;  /* 0x0000001e00197308 */ /* 0x004e220000001000 */
[----:B-----5:R-:W-:-:S04]  /*0250*/  FMUL R0, R33, R33 ;  /* 0x0000002121007220 */ /* 0x020fc80000400000 */
[----:B------:R-:W-:-:S04]  /*0260*/  FMUL R0, R33, R0 ;  /* 0x0000000021007220 */ /* 0x000fc80000400000 */
[----:B---3--:R-:W-:-:S04]  /*0270*/  FMUL R0, R0, R11 ;  /* 0x0000000b00007220 */ /* 0x008fc80000400000 */
[----:B------:R-:W1:Y:S01]  /*0280*/  FCHK P0, R0, R30 ;  /* 0x0000001e00007302 */ /* 0x000e620000000000 */
[----:B0-----:R-:W-:-:S04]  /*0290*/  FFMA R2, -R30, R25, 1 ;  /* 0x3f8000001e027423 */ /* 0x001fc80000000119 */
[----:B------:R-:W-:-:S04]  /*02a0*/  FFMA R25, R25, R2, R25 ;  /* 0x0000000219197223 */ /* 0x000fc80000000019 */
[----:B------:R-:W-:-:S04]  /*02b0*/  FFMA R2, R0, R25, RZ ;  /* 0x0000001900027223 */ /* 0x000fc800000000ff */
[----:B------:R-:W-:-:S04]  /*02c0*/  FFMA R10, -R30, R2, R0 ;  /* 0x000000021e0a7223 */ /* 0x000fc80000000100 */
[----:B------:R-:W-:Y:S01]  /*02d0*/  FFMA R2, R25, R10, R2 ;  /* 0x0000000a19027223 */ /* 0x000fe20000000002 */
[----:B----4-:R-:W-:Y:S01]  /*02e0*/  IMAD.WIDE R24, R4, 0x4, R16 ;  /* 0x0000000404187825 */ /* 0x010fe200078e0210 */
[----:B-1----:R-:W-:Y:S06]  /*02f0*/  @!P0 BRA `(.L_x_3) ;  /* 0x0000000000108947 */ /* 0x002fec0003800000 */
[----:B------:R-:W-:Y:S02]  /*0300*/  MOV R29, R30 ;  /* 0x0000001e001d7202 */ /* 0x000fe40000000f00 */
[----:B------:R-:W-:-:S07]  /*0310*/  MOV R10, 0x330 ;  /* 0x00000330000a7802 */ /* 0x000fce0000000f00 */
[----:B------:R-:W-:Y:S05]  /*0320*/  CALL.REL.NOINC `($__internal_0_$__cuda_sm3x_div_rn_noftz_f32_slowpath) ;  /* 0x0000001400987944 */ /* 0x000fea0003c00000 */
[----:B------:R-:W-:-:S07]  /*0330*/  MOV R2, R0 ;  /* 0x0000000000027202 */ /* 0x000fce0000000f00 */
.L_x_3:
[----:B------:R-:W-:Y:S05]  /*0340*/  BSYNC.RECONVERGENT B2 ;  /* 0x0000000000027941 */ /* 0x000fea0003800200 */
.L_x_2:
[----:B------:R-:W-:-:S05]  /*0350*/  FFMA R11, R33, R30, R2 ;  /* 0x0000001e210b7223 */ /* 0x000fca0000000002 */
[----:B------:R0:W-:Y:S04]  /*0360*/  STG.E desc[UR6][R24.64], R11 ;  /* 0x0000000b18007986 */ /* 0x0001e8000c101906 */
[----:B------:R-:W2:Y:S04]  /*0370*/  LDG.E R30, desc[UR6][R18.64+0x4] ;  /* 0x00000406121e7981 */ /* 0x000ea8000c1e1900 */
[----:B------:R-:W3:Y:S04]  /*0380*/  LDG.E R33, desc[UR6][R20.64+0x4] ;  /* 0x0000040614217981 */ /* 0x000ee8000c1e1900 */
[----:B------:R-:W4:Y:S01]  /*0390*/  LDG.E R27, desc[UR6][R22.64+0x4] ;  /* 0x00000406161b7981 */ /* 0x000f22000c1e1900 */
[----:B------:R-:W-:Y:S01]  /*03a0*/  BSSY.RECONVERGENT B2, `(.L_x_4) ;  /* 0x0000010000027945 */ /* 0x000fe20003800200 */
[----:B--2---:R-:W1:Y:S01]  /*03b0*/  MUFU.RCP R29, R30 ;  /* 0x0000001e001d7308 */ /* 0x004e620000001000 */
[----:B---3--:R-:W-:-:S04]  /*03c0*/  FMUL R0, R33, R33 ;  /* 0x0000002121007220 */ /* 0x008fc80000400000 */
[----:B------:R-:W-:-:S04]  /*03d0*/  FMUL R0, R33, R0 ;  /* 0x0000000021007220 */ /* 0x000fc80000400000 */
[----:B----4-:R-:W-:-:S04]  /*03e0*/  FMUL R0, R0, R27 ;  /* 0x0000001b00007220 */ /* 0x010fc80000400000 */
[----:B------:R-:W2:Y:S01]  /*03f0*/  FCHK P0, R0, R30 ;  /* 0x0000001e00007302 */ /* 0x000ea20000000000 */
[----:B-1----:R-:W-:-:S04]  /*0400*/  FFMA R2, -R30, R29, 1 ;  /* 0x3f8000001e027423 */ /* 0x002fc8000000011d */
[----:B------:R-:W-:-:S04]  /*0410*/  FFMA R29, R29, R2, R29 ;  /* 0x000000021d1d7223 */ /* 0x000fc8000000001d */
[----:B------:R-:W-:-:S04]  /*0420*/  FFMA R2, R0, R29, RZ ;  /* 0x0000001d00027223 */ /* 0x000fc800000000ff */
[----:B------:R-:W-:-:S04]  /*0430*/  FFMA R10, -R30, R2, R0 ;  /* 0x000000021e0a7223 */ /* 0x000fc80000000100 */
[----:B------:R-:W-:Y:S01]  /*0440*/  FFMA R2, R29, R10, R2 ;  /* 0x0000000a1d027223 */ /* 0x000fe20000000002 */
[----:B0-2---:R-:W-:Y:S06]  /*0450*/  @!P0 BRA `(.L_x_5) ;  /* 0x0000000000108947 */ /* 0x005fec0003800000 */
[----:B------:R-:W-:Y:S02]  /*0460*/  MOV R29, R30 ;  /* 0x0000001e001d7202 */ /* 0x000fe40000000f00 */
[----:B------:R-:W-:-:S07]  /*0470*/  MOV R10, 0x490 ;  /* 0x00000490000a7802 */ /* 0x000fce0000000f00 */
[----:B------:R-:W-:Y:S05]  /*0480*/  CALL.REL.NOINC `($__internal_0_$__cuda_sm3x_div_rn_noftz_f32_slowpath) ;  /* 0x0000001400407944 */ /* 0x000fea0003c00000 */
[----:B------:R-:W-:-:S07]  /*0490*/  MOV R2, R0 ;  /* 0x0000000000027202 */ /* 0x000fce0000000f00 */
.L_x_5:
[----:B------:R-:W-:Y:S05]  /*04a0*/  BSYNC.RECONVERGENT B2 ;  /* 0x0000000000027941 */ /* 0x000fea0003800200 */
.L_x_4:
        /* <DEDUP_REMOVED lines=21> */
.L_x_7:
[----:B------:R-:W-:Y:S05]  /*0600*/  BSYNC.RECONVERGENT B2 ;  /* 0x0000000000027941 */ /* 0x000fea0003800200 */
.L_x_6:
        /* <DEDUP_REMOVED lines=21> */
.L_x_9:
[----:B------:R-:W-:Y:S05]  /*0760*/  BSYNC.RECONVERGENT B2 ;  /* 0x0000000000027941 */ /* 0x000fea0003800200 */
.L_x_8:
        /* <DEDUP_REMOVED lines=21> */
.L_x_11:
[----:B------:R-:W-:Y:S05]  /*08c0*/  BSYNC.RECONVERGENT B2 ;  /* 0x0000000000027941 */ /* 0x000fea0003800200 */
.L_x_10:
        /* <DEDUP_REMOVED lines=21> */
.L_x_13:
[----:B------:R-:W-:Y:S05]  /*0a20*/  BSYNC.RECONVERGENT B2 ;  /* 0x0000000000027941 */ /* 0x000fea0003800200 */
.L_x_12:
        /* <DEDUP_REMOVED lines=21> */
.L_x_15:
[----:B------:R-:W-:Y:S05]  /*0b80*/  BSYNC.RECONVERGENT B2 ;  /* 0x0000000000027941 */ /* 0x000fea0003800200 */
.L_x_14:
        /* <DEDUP_REMOVED lines=21> */
.L_x_17:
[----:B------:R-:W-:Y:S05]  /*0ce0*/  BSYNC.RECONVERGENT B2 ;  /* 0x0000000000027941 */ /* 0x000fea0003800200 */
.L_x_16:
[----:B------:R-:W-:Y:S01]  /*0cf0*/  FFMA R21, R21, R18, R2 ;  /* 0x0000001215157223 */ /* 0x000fe20000000002 */
[----:B------:R-:W-:-:S04]  /*0d00*/  IADD3 R4, PT, PT, R4, 0x8, RZ ;  /* 0x0000000804047810 */ /* 0x000fc80007ffe0ff */
[----:B------:R0:W-:Y:S01]  /*0d10*/  STG.E desc[UR6][R24.64+0x1c], R21 ;  /* 0x00001c1518007986 */ /* 0x0001e2000c101906 */
[----:B------:R-:W-:Y:S05]  /*0d20*/  @P2 BRA `(.L_x_18) ;  /* 0xfffffff400202947 */ /* 0x000fea000383ffff */
[----:B------:R-:W-:-:S07]  /*0d30*/  MOV R13, R9 ;  /* 0x00000009000d7202 */ /* 0x000fce0000000f00 */
.L_x_1:
[----:B------:R-:W-:-:S13]  /*0d40*/  ISETP.NE.AND P0, PT, R7, RZ, PT ;  /* 0x000000ff0700720c */ /* 0x000fda0003f05270 */
[----:B------:R-:W-:Y:S05]  /*0d50*/  @!P0 BRA `(.L_x_19) ;  /* 0x0000000c00048947 */ /* 0x000fea0003800000 */
[----:B------:R-:W-:-:S04]  /*0d60*/  IADD3 R0, PT, PT, R7, -0x1, RZ ;  /* 0xffffffff07007810 */ /* 0x000fc80007ffe0ff */
[----:B------:R-:W-:-:S13]  /*0d70*/  ISETP.GE.U32.AND P0, PT, R0, 0x3, PT ;  /* 0x000000030000780c */ /* 0x000fda0003f06070 */
[----:B------:R-:W-:Y:S05]  /*0d80*/  @!P0 BRA `(.L_x_20) ;  /* 0x0000000400888947 */ /* 0x000fea0003800000 */
[----:B------:R-:W1:Y:S01]  /*0d90*/  LDC.64 R16, c[0x0][0x388] ;  /* 0x0000e200ff107b82 */ /* 0x000e620000000a00 */
[----:B------:R-:W-:-:S07]  /*0da0*/  IADD3 R12, PT, PT, R8, R13, RZ ;  /* 0x0000000d080c7210 */ /* 0x000fce0007ffe0ff */
[----:B------:R-:W2:Y:S08]  /*0db0*/  LDC.64 R18, c[0x0][0x380] ;  /* 0x0000e000ff127b82 */ /* 0x000eb00000000a00 */
[----:B------:R-:W3:Y:S01]  /*0dc0*/  LDC.64 R14, c[0x0][0x390] ;  /* 0x0000e400ff0e7b82 */ /* 0x000ee20000000a00 */
[----:B-1----:R-:W-:-:S05]  /*0dd0*/  IMAD.WIDE R16, R12, 0x4, R16 ;  /* 0x000000040c107825 */ /* 0x002fca00078e0210 */
[----:B0-----:R-:W4:Y:S01]  /*0de0*/  LDG.E R3, desc[UR6][R16.64] ;  /* 0x0000000610037981 */ /* 0x001f22000c1e1900 */
[----:B--2---:R-:W-:-:S05]  /*0df0*/  IMAD.WIDE R18, R12, 0x4, R18 ;  /* 0x000000040c127825 */ /* 0x004fca00078e0212 */
[----:B------:R-:W2:Y:S01]  /*0e00*/  LDG.E R4, desc[UR6][R18.64] ;  /* 0x0000000612047981 */ /* 0x000ea2000c1e1900 */
[----:B---3--:R-:W-:-:S05]  /*0e10*/  IMAD.WIDE R14, R12, 0x4, R14 ;  /* 0x000000040c0e7825 */ /* 0x008fca00078e020e */
[----:B------:R-:W3:Y:S01]  /*0e20*/  LDG.E R21, desc[UR6][R14.64] ;  /* 0x000000060e157981 */ /* 0x000ee2000c1e1900 */
[----:B------:R-:W-:Y:S01]  /*0e30*/  BSSY.RECONVERGENT B2, `(.L_x_21) ;  /* 0x0000010000027945 */ /* 0x000fe20003800200 */
[----:B----4-:R-:W0:Y:S01]  /*0e40*/  MUFU.RCP R2, R3 ;  /* 0x0000000300027308 */ /* 0x010e220000001000 */
[----:B--2---:R-:W-:-:S04]  /*0e50*/  FMUL R11, R4, R4 ;  /* 0x00000004040b7220 */ /* 0x004fc80000400000 */
[----:B------:R-:W-:-:S04]  /*0e60*/  FMUL R0, R4, R11 ;  /* 0x0000000b04007220 */ /* 0x000fc80000400000 */
[----:B---3--:R-:W-:Y:S01]  /*0e70*/  FMUL R0, R0, R21 ;  /* 0x0000001500007220 */ /* 0x008fe20000400000 */
[----:B0-----:R-:W-:-:S03]  /*0e80*/  FFMA R11, -R3, R2, 1 ;  /* 0x3f800000030b7423 */ /* 0x001fc60000000102 */
[----:B------:R-:W0:Y:S01]  /*0e90*/  FCHK P0, R0, R3 ;  /* 0x0000000300007302 */ /* 0x000e220000000000 */
[----:B------:R-:W-:-:S04]  /*0ea0*/  FFMA R11, R2, R11, R2 ;  /* 0x0000000b020b7223 */ /* 0x000fc80000000002 */
[----:B------:R-:W-:-:S04]  /*0eb0*/  FFMA R2, R0, R11, RZ ;  /* 0x0000000b00027223 */ /* 0x000fc800000000ff */
[----:B------:R-:W-:-:S04]  /*0ec0*/  FFMA R10, -R3, R2, R0 ;  /* 0x00000002030a7223 */ /* 0x000fc80000000100 */
[----:B------:R-:W-:Y:S01]  /*0ed0*/  FFMA R11, R11, R10, R2 ;  /* 0x0000000a0b0b7223 */ /* 0x000fe20000000002 */
[----:B0-----:R-:W-:Y:S06]  /*0ee0*/  @!P0 BRA `(.L_x_22) ;  /* 0x0000000000108947 */ /* 0x001fec0003800000 */
[----:B------:R-:W-:Y:S02]  /*0ef0*/  MOV R29, R3 ;  /* 0x00000003001d7202 */ /* 0x000fe40000000f00 */
[----:B------:R-:W-:-:S07]  /*0f00*/  MOV R10, 0xf20 ;  /* 0x00000f20000a7802 */ /* 0x000fce0000000f00 */
[----:B------:R-:W-:Y:S05]  /*0f10*/  CALL.REL.NOINC `($__internal_0_$__cuda_sm3x_div_rn_noftz_f32_slowpath) ;  /* 0x00000008009c7944 */ /* 0x000fea0003c00000 */
[----:B------:R-:W-:-:S07]  /*0f20*/  MOV R11, R0 ;  /* 0x00000000000b7202 */ /* 0x000fce0000000f00 */
.L_x_22:
[----:B------:R-:W-:Y:S05]  /*0f30*/  BSYNC.RECONVERGENT B2 ;  /* 0x0000000000027941 */ /* 0x000fea0003800200 */
.L_x_21:
[----:B------:R-:W0:Y:S01]  /*0f40*/  LDC.64 R20, c[0x0][0x398] ;  /* 0x0000e600ff147b82 */ /* 0x000e220000000a00 */
[----:B------:R-:W-:Y:S01]  /*0f50*/  FFMA R11, R4, R3, R11 ;  /* 0x00000003040b7223 */ /* 0x000fe2000000000b */
[----:B0-----:R-:W-:-:S05]  /*0f60*/  IMAD.WIDE R20, R12, 0x4, R20 ;  /* 0x000000040c147825 */ /* 0x001fca00078e0214 */
        /* <DEDUP_REMOVED lines=20> */
.L_x_24:
[----:B------:R-:W-:Y:S05]  /*10b0*/  BSYNC.RECONVERGENT B2 ;  /* 0x0000000000027941 */ /* 0x000fea0003800200 */
.L_x_23:
        /* <DEDUP_REMOVED lines=21> */
.L_x_26:
[----:B------:R-:W-:Y:S05]  /*1210*/  BSYNC.RECONVERGENT B2 ;  /* 0x0000000000027941 */ /* 0x000fea0003800200 */
.L_x_25:
        /* <DEDUP_REMOVED lines=21> */
.L_x_28:
[----:B------:R-:W-:Y:S05]  /*1370*/  BSYNC.RECONVERGENT B2 ;  /* 0x0000000000027941 */ /* 0x000fea0003800200 */
.L_x_27:
[----:B------:R-:W-:Y:S01]  /*1380*/  FFMA R19, R19, R16, R2 ;  /* 0x0000001013137223 */ /* 0x000fe20000000002 */
[----:B------:R-:W-:-:S04]  /*1390*/  IADD3 R13, PT, PT, R13, 0x4, RZ ;  /* 0x000000040d0d7810 */ /* 0x000fc80007ffe0ff */
[----:B------:R1:W-:Y:S03]  /*13a0*/  STG.E desc[UR6][R20.64+0xc], R19 ;  /* 0x00000c1314007986 */ /* 0x0003e6000c101906 */
.L_x_20:
[----:B------:R-:W-:-:S13]  /*13b0*/  ISETP.NE.AND P0, PT, R6, RZ, PT ;  /* 0x000000ff0600720c */ /* 0x000fda0003f05270 */
[----:B------:R-:W-:Y:S05]  /*13c0*/  @!P0 BRA `(.L_x_19) ;  /* 0x0000000400688947 */ /* 0x000fea0003800000 */
[----:B------:R-:W-:-:S13]  /*13d0*/  ISETP.NE.AND P0, PT, R6, 0x1, PT ;  /* 0x000000010600780c */ /* 0x000fda0003f05270 */
[----:B------:R-:W-:Y:S05]  /*13e0*/  @!P0 BRA `(.L_x_29) ;  /* 0x0000000000d88947 */ /* 0x000fea0003800000 */
[----:B-1----:R-:W1:Y:S01]  /*13f0*/  LDC.64 R18, c[0x0][0x388] ;  /* 0x0000e200ff127b82 */ /* 0x002e620000000a00 */
[----:B------:R-:W-:-:S07]  /*1400*/  IADD3 R3, PT, PT, R8, R13, RZ ;  /* 0x0000000d08037210 */ /* 0x000fce0007ffe0ff */
[----:B0-----:R-:W0:Y:S08]  /*1410*/  LDC.64 R20, c[0x0][0x380] ;  /* 0x0000e000ff147b82 */ /* 0x001e300000000a00 */
[----:B------:R-:W2:Y:S01]  /*1420*/  LDC.64 R16, c[0x0][0x390] ;  /* 0x0000e400ff107b82 */ /* 0x000ea20000000a00 */
[----:B-1----:R-:W-:-:S05]  /*1430*/  IMAD.WIDE R18, R3, 0x4, R18 ;  /* 0x0000000403127825 */ /* 0x002fca00078e0212 */
[----:B------:R-:W3:Y:S01]  /*1440*/  LDG.E R4, desc[UR6][R18.64] ;  /* 0x0000000612047981 */ /* 0x000ee2000c1e1900 */
[----:B0-----:R-:W-:-:S05]  /*1450*/  IMAD.WIDE R20, R3, 0x4, R20 ;  /* 0x0000000403147825 */ /* 0x001fca00078e0214 */
[----:B------:R-:W4:Y:S01]  /*1460*/  LDG.E R15, desc[UR6][R20.64] ;  /* 0x00000006140f7981 */ /* 0x000f22000c1e1900 */
[----:B--2---:R-:W-:-:S05]  /*1470*/  IMAD.WIDE R16, R3, 0x4, R16 ;  /* 0x0000000403107825 */ /* 0x004fca00078e0210 */
[----:B------:R-:W2:Y:S01]  /*1480*/  LDG.E R11, desc[UR6][R16.64] ;  /* 0x00000006100b7981 */ /* 0x000ea2000c1e1900 */
[----:B------:R-:W-:Y:S01]  /*1490*/  BSSY.RECONVERGENT B2, `(.L_x_30) ;  /* 0x0000010000027945 */ /* 0x000fe20003800200 */
[----:B---3--:R-:W0:Y:S01]  /*14a0*/  MUFU.RCP R23, R4 ;  /* 0x0000000400177308 */ /* 0x008e220000001000 */
[----:B----4-:R-:W-:-:S04]  /*14b0*/  FMUL R0, R15, R15 ;  /* 0x0000000f0f007220 */ /* 0x010fc80000400000 */
[----:B------:R-:W-:-:S04]  /*14c0*/  FMUL R0, R15, R0 ;  /* 0x000000000f007220 */ /* 0x000fc80000400000 */
[----:B--2---:R-:W-:Y:S01]  /*14d0*/  FMUL R0, R0, R11 ;  /* 0x0000000b00007220 */ /* 0x004fe20000400000 */
        /* <DEDUP_REMOVED lines=11> */
.L_x_31:
[----:B------:R-:W-:Y:S05]  /*1590*/  BSYNC.RECONVERGENT B2 ;  /* 0x0000000000027941 */ /* 0x000fea0003800200 */
.L_x_30:
        /* <DEDUP_REMOVED lines=23> */
.L_x_33:
[----:B------:R-:W-:Y:S05]  /*1710*/  BSYNC.RECONVERGENT B2 ;  /* 0x0000000000027941 */ /* 0x000fea0003800200 */
.L_x_32:
[----:B------:R-:W-:Y:S01]  /*1720*/  FFMA R21, R21, R18, R2 ;  /* 0x0000001215157223 */ /* 0x000fe20000000002 */
[----:B------:R-:W-:-:S04]  /*1730*/  IADD3 R13, PT, PT, R13, 0x2, RZ ;  /* 0x000000020d0d7810 */ /* 0x000fc80007ffe0ff */
[----:B------:R2:W-:Y:S03]  /*1740*/  STG.E desc[UR6][R14.64+0x4], R21 ;  /* 0x000004150e007986 */ /* 0x0005e6000c101906 */
.L_x_29:
[----:B------:R-:W3:Y:S02]  /*1750*/  LDCU UR5, c[0x0][0x3a0] ;  /* 0x00007400ff0577ac */ /* 0x000ee40008000800 */
[----:B---3--:R-:W-:-:S09]  /*1760*/  ULOP3.LUT UP1, URZ, UR5, 0x1, URZ, 0xc0, !UPT ;  /* 0x0000000105ff7892 */ /* 0x008fd2000f82c0ff */
[----:B------:R-:W-:Y:S05]  /*1770*/  BRA.U !UP1, `(.L_x_19) ;  /* 0x00000001097c7547 */ /* 0x000fea000b800000 */
[----:B------:R-:W3:Y:S01]  /*1780*/  LDC.64 R10, c[0x0][0x388] ;  /* 0x0000e200ff0a7b82 */ /* 0x000ee20000000a00 */
[----:B------:R-:W-:-:S07]  /*1790*/  IADD3 R4, PT, PT, R8, R13, RZ ;  /* 0x0000000d08047210 */ /* 0x000fce0007ffe0ff */
[----:B------:R-:W4:Y:S08]  /*17a0*/  LDC.64 R2, c[0x0][0x380] ;  /* 0x0000e000ff027b82 */ /* 0x000f300000000a00 */
[----:B--2---:R-:W2:Y:S01]  /*17b0*/  LDC.64 R14, c[0x0][0x390] ;  /* 0x0000e400ff0e7b82 */ /* 0x004ea20000000a00 */
[----:B---3--:R-:W-:-:S06]  /*17c0*/  IMAD.WIDE R12, R4, 0x4, R10 ;  /* 0x00000004040c7825 */ /* 0x008fcc00078e020a */
[----:B0-----:R-:W3:Y:S01]  /*17d0*/  LDG.E R12, desc[UR6][R12.64] ;  /* 0x000000060c0c7981 */ /* 0x001ee2000c1e1900 */
[----:B----4-:R-:W-:-:S06]  /*17e0*/  IMAD.WIDE R2, R4, 0x4, R2 ;  /* 0x0000000404027825 */ /* 0x010fcc00078e0202 */
[----:B------:R-:W4:Y:S01]  /*17f0*/  LDG.E R3, desc[UR6][R2.64] ;  /* 0x0000000602037981 */ /* 0x000f22000c1e1900 */
[----:B--2---:R-:W-:-:S06]  /*1800*/  IMAD.WIDE R10, R4, 0x4, R14 ;  /* 0x00000004040a7825 */ /* 0x004fcc00078e020e */
        /* <DEDUP_REMOVED lines=15> */
[----:B-1----:R-:W-:Y:S05]  /*1900*/  CALL.REL.NOINC `($__internal_0_$__cuda_sm3x_div_rn_noftz_f32_slowpath) ;  /* 0x0000000000207944 */ /* 0x002fea0003c00000 */
[----:B------:R-:W-:-:S07]  /*1910*/  MOV R2, R0 ;  /* 0x0000000000027202 */ /* 0x000fce0000000f00 */
.L_x_35:
[----:B------:R-:W-:Y:S05]  /*1920*/  BSYNC.RECONVERGENT B2 ;  /* 0x0000000000027941 */ /* 0x000fea0003800200 */
.L_x_34:
[----:B------:R-:W0:Y:S01]  /*1930*/  LDC.64 R10, c[0x0][0x398] ;  /* 0x0000e600ff0a7b82 */ /* 0x000e220000000a00 */
[----:B------:R-:W-:Y:S01]  /*1940*/  FFMA R13, R3, R12, R2 ;  /* 0x0000000c030d7223 */ /* 0x000fe20000000002 */
[----:B0-----:R-:W-:-:S05]  /*1950*/  IMAD.WIDE R2, R4, 0x4, R10 ;  /* 0x0000000404027825 */ /* 0x001fca00078e020a */
[----:B------:R3:W-:Y:S02]  /*1960*/  STG.E desc[UR6][R2.64], R13 ;  /* 0x0000000d02007986 */ /* 0x0007e4000c101906 */
.L_x_19:
[----:B------:R-:W-:Y:S05]  /*1970*/  BRA.U UP0, `(.L_x_36) ;  /* 0xffffffe500dc7547 */ /* 0x000fea000b83ffff */
[----:B0-----:R-:W-:Y:S05]  /*1980*/  EXIT ;  /* 0x000000000000794d */ /* 0x001fea0003800000 */
        .weak           $__internal_0_$__cuda_sm3x_div_rn_noftz_f32_slowpath
        .type           $__internal_0_$__cuda_sm3x_div_rn_noftz_f32_slowpath,@function
        .size           $__internal_0_$__cuda_sm3x_div_rn_noftz_f32_slowpath,(.L_x_49 - $__internal_0_$__cuda_sm3x_div_rn_noftz_f32_slowpath)
$__internal_0_$__cuda_sm3x_div_rn_noftz_f32_slowpath:
[----:B------:R-:W-:Y:S01]  /*1990*/  SHF.R.U32.HI R2, RZ, 0x17, R29 ;  /* 0x00000017ff027819 */ /* 0x000fe2000001161d */
[----:B------:R-:W-:Y:S01]  /*19a0*/  BSSY.RECONVERGENT B0, `(.L_x_37) ;  /* 0x0000062000007945 */ /* 0x000fe20003800200 */
[----:B------:R-:W-:Y:S02]  /*19b0*/  SHF.R.U32.HI R31, RZ, 0x17, R0 ;  /* 0x00000017ff1f7819 */ /* 0x000fe40000011600 */
[----:B------:R-:W-:Y:S02]  /*19c0*/  LOP3.LUT R2, R2, 0xff, RZ, 0xc0, !PT ;  /* 0x000000ff02027812 */ /* 0x000fe400078ec0ff */
[----:B------:R-:W-:Y:S02]  /*19d0*/  LOP3.LUT R31, R31, 0xff, RZ, 0xc0, !PT ;  /* 0x000000ff1f1f7812 */ /* 0x000fe400078ec0ff */
[----:B------:R-:W-:Y:S02]  /*19e0*/  IADD3 R26, PT, PT, R2, -0x1, RZ ;  /* 0xffffffff021a7810 */ /* 0x000fe40007ffe0ff */
[----:B------:R-:W-:-:S02]  /*19f0*/  IADD3 R27, PT, PT, R31, -0x1, RZ ;  /* 0xffffffff1f1b7810 */ /* 0x000fc40007ffe0ff */
[----:B------:R-:W-:-:S04]  /*1a00*/  ISETP.GT.U32.AND P0, PT, R26, 0xfd, PT ;  /* 0x000000fd1a00780c */ /* 0x000fc80003f04070 */
[----:B------:R-:W-:-:S13]  /*1a10*/  ISETP.GT.U32.OR P0, PT, R27, 0xfd, P0 ;  /* 0x000000fd1b00780c */ /* 0x000fda0000704470 */
[----:B------:R-:W-:Y:S01]  /*1a20*/  @!P0 MOV R11, RZ ;  /* 0x000000ff000b8202 */ /* 0x000fe20000000f00 */
[----:B------:R-:W-:Y:S06]  /*1a30*/  @!P0 BRA `(.L_x_38) ;  /* 0x00000000005c8947 */ /* 0x000fec0003800000 */
[----:B------:R-:W-:Y:S02]  /*1a40*/  FSETP.GTU.FTZ.AND P0, PT, |R0|, +INF , PT ;  /* 0x7f8000000000780b */ /* 0x000fe40003f1c200 */
[----:B------:R-:W-:-:S04]  /*1a50*/  FSETP.GTU.FTZ.AND P1, PT, |R29|, +INF , PT ;  /* 0x7f8000001d00780b */ /* 0x000fc80003f3c200 */
[----:B------:R-:W-:-:S13]  /*1a60*/  PLOP3.LUT P0, PT, P0, P1, PT, 0xf8, 0x8f ;  /* 0x00000000008f781c */ /* 0x000fda0000703f70 */
[----:B------:R-:W-:Y:S05]  /*1a70*/  @P0 BRA `(.L_x_39) ;  /* 0x00000004004c0947 */ /* 0x000fea0003800000 */
[----:B------:R-:W-:-:S13]  /*1a80*/  LOP3.LUT P0, RZ, R29, 0x7fffffff, R0, 0xc8, !PT ;  /* 0x7fffffff1dff7812 */ /* 0x000fda000780c800 */
[----:B------:R-:W-:Y:S05]  /*1a90*/  @!P0 BRA `(.L_x_40) ;  /* 0x00000004003c8947 */ /* 0x000fea0003800000 */
[C---:B------:R-:W-:Y:S02]  /*1aa0*/  FSETP.NEU.FTZ.AND P3, PT, |R0|.reuse, +INF , PT ;  /* 0x7f8000000000780b */ /* 0x040fe40003f7d200 */
[----:B------:R-:W-:Y:S02]  /*1ab0*/  FSETP.NEU.FTZ.AND P1, PT, |R29|, +INF , PT ;  /* 0x7f8000001d00780b */ /* 0x000fe40003f3d200 */
[----:B------:R-:W-:-:S11]  /*1ac0*/  FSETP.NEU.FTZ.AND P0, PT, |R0|, +INF , PT ;  /* 0x7f8000000000780b */ /* 0x000fd60003f1d200 */
[----:B------:R-:W-:Y:S05]  /*1ad0*/  @!P1 BRA !P3, `(.L_x_40) ;  /* 0x00000004002c9947 */ /* 0x000fea0005800000 */
[----:B------:R-:W-:-:S04]  /*1ae0*/  LOP3.LUT P3, RZ, R0, 0x7fffffff, RZ, 0xc0, !PT ;  /* 0x7fffffff00ff7812 */ /* 0x000fc8000786c0ff */
[----:B------:R-:W-:-:S13]  /*1af0*/  PLOP3.LUT P1, PT, P1, P3, PT, 0x2f, 0xf2 ;  /* 0x0000000000f2781c */ /* 0x000fda0000f26577 */
[----:B------:R-:W-:Y:S05]  /*1b00*/  @P1 BRA `(.L_x_41) ;  /* 0x0000000400181947 */ /* 0x000fea0003800000 */
[----:B------:R-:W-:-:S04]  /*1b10*/  LOP3.LUT P1, RZ, R29, 0x7fffffff, RZ, 0xc0, !PT ;  /* 0x7fffffff1dff7812 */ /* 0x000fc8000782c0ff */
[----:B------:R-:W-:-:S13]  /*1b20*/  PLOP3.LUT P0, PT, P0, P1, PT, 0x2f, 0xf2 ;  /* 0x0000000000f2781c */ /* 0x000fda0000702577 */
[----:B------:R-:W-:Y:S05]  /*1b30*/  @P0 BRA `(.L_x_42) ;  /* 0x0000000400000947 */ /* 0x000fea0003800000 */
[----:B------:R-:W-:Y:S02]  /*1b40*/  ISETP.GE.AND P0, PT, R27, RZ, PT ;  /* 0x000000ff1b00720c */ /* 0x000fe40003f06270 */
[----:B------:R-:W-:-:S11]  /*1b50*/  ISETP.GE.AND P1, PT, R26, RZ, PT ;  /* 0x000000ff1a00720c */ /* 0x000fd60003f26270 */
[----:B------:R-:W-:Y:S01]  /*1b60*/  @P0 MOV R11, RZ ;  /* 0x000000ff000b0202 */ /* 0x000fe20000000f00 */
[----:B------:R-:W-:Y:S01]  /*1b70*/  @!P0 FFMA R0, R0, 1.84467440737095516160e+19, RZ ;  /* 0x5f80000000008823 */ /* 0x000fe200000000ff */
[----:B------:R-:W-:Y:S01]  /*1b80*/  @!P0 MOV R11, 0xffffffc0 ;  /* 0xffffffc0000b8802 */ /* 0x000fe20000000f00 */
[----:B------:R-:W-:-:S03]  /*1b90*/  @!P1 FFMA R29, R29, 1.84467440737095516160e+19, RZ ;  /* 0x5f8000001d1d9823 */ /* 0x000fc600000000ff */
[----:B------:R-:W-:-:S07]  /*1ba0*/  @!P1 IADD3 R11, PT, PT, R11, 0x40, RZ ;  /* 0x000000400b0b9810 */ /* 0x000fce0007ffe0ff */
.L_x_38:
[----:B------:R-:W-:Y:S01]  /*1bb0*/  LEA R32, R2, 0xc0800000, 0x17 ;  /* 0xc080000002207811 */ /* 0x000fe200078eb8ff */
[----:B------:R-:W-:Y:S01]  /*1bc0*/  BSSY.RECONVERGENT B1, `(.L_x_43) ;  /* 0x0000036000017945 */ /* 0x000fe20003800200 */
[----:B------:R-:W-:Y:S02]  /*1bd0*/  IADD3 R31, PT, PT, R31, -0x7f, RZ ;  /* 0xffffff811f1f7810 */ /* 0x000fe40007ffe0ff */
[----:B------:R-:W-:-:S03]  /*1be0*/  IADD3 R32, PT, PT, -R32, R29, RZ ;  /* 0x0000001d20207210 */ /* 0x000fc60007ffe1ff */
[----:B------:R-:W-:Y:S01]  /*1bf0*/  IMAD R0, R31, -0x800000, R0 ;  /* 0xff8000001f007824 */ /* 0x000fe200078e0200 */
[----:B------:R-:W0:Y:S01]  /*1c00*/  MUFU.RCP R26, R32 ;  /* 0x00000020001a7308 */ /* 0x000e220000001000 */
[----:B------:R-:W-:-:S04]  /*1c10*/  FADD.FTZ R27, -R32, -RZ ;  /* 0x800000ff201b7221 */ /* 0x000fc80000010100 */
[----:B0-----:R-:W-:-:S04]  /*1c20*/  FFMA R29, R26, R27, 1 ;  /* 0x3f8000001a1d7423 */ /* 0x001fc8000000001b */
[----:B------:R-:W-:-:S04]  /*1c30*/  FFMA R29, R26, R29, R26 ;  /* 0x0000001d1a1d7223 */ /* 0x000fc8000000001a */
[----:B------:R-:W-:-:S04]  /*1c40*/  FFMA R26, R0, R29, RZ ;  /* 0x0000001d001a7223 */ /* 0x000fc800000000ff */
[----:B------:R-:W-:-:S04]  /*1c50*/  FFMA R28, R27, R26, R0 ;  /* 0x0000001a1b1c7223 */ /* 0x000fc80000000000 */
[----:B------:R-:W-:Y:S01]  /*1c60*/  FFMA R28, R29, R28, R26 ;  /* 0x0000001c1d1c7223 */ /* 0x000fe2000000001a */
[----:B------:R-:W-:-:S03]  /*1c70*/  IADD3 R26, PT, PT, R31, 0x7f, -R2 ;  /* 0x0000007f1f1a7810 */ /* 0x000fc60007ffe802 */
[----:B------:R-:W-:Y:S01]  /*1c80*/  FFMA R27, R27, R28, R0 ;  /* 0x0000001c1b1b7223 */ /* 0x000fe20000000000 */
[----:B------:R-:W-:-:S03]  /*1c90*/  IADD3 R11, PT, PT, R26, R11, RZ ;  /* 0x0000000b1a0b7210 */ /* 0x000fc60007ffe0ff */
[----:B------:R-:W-:-:S05]  /*1ca0*/  FFMA R0, R29, R27, R28 ;  /* 0x0000001b1d007223 */ /* 0x000fca000000001c */
[----:B------:R-:W-:-:S04]  /*1cb0*/  SHF.R.U32.HI R2, RZ, 0x17, R0 ;  /* 0x00000017ff027819 */ /* 0x000fc80000011600 */
[----:B------:R-:W-:-:S04]  /*1cc0*/  LOP3.LUT R2, R2, 0xff, RZ, 0xc0, !PT ;  /* 0x000000ff02027812 */ /* 0x000fc800078ec0ff */
[----:B------:R-:W-:-:S04]  /*1cd0*/  IADD3 R2, PT, PT, R2, R11, RZ ;  /* 0x0000000b02027210 */ /* 0x000fc80007ffe0ff */
[----:B------:R-:W-:-:S04]  /*1ce0*/  IADD3 R26, PT, PT, R2, -0x1, RZ ;  /* 0xffffffff021a7810 */ /* 0x000fc80007ffe0ff */
[----:B------:R-:W-:-:S13]  /*1cf0*/  ISETP.GE.U32.AND P0, PT, R26, 0xfe, PT ;  /* 0x000000fe1a00780c */ /* 0x000fda0003f06070 */
[----:B------:R-:W-:Y:S05]  /*1d00*/  @!P0 BRA `(.L_x_44) ;  /* 0x0000000000808947 */ /* 0x000fea0003800000 */
[----:B------:R-:W-:-:S13]  /*1d10*/  ISETP.GT.AND P0, PT, R2, 0xfe, PT ;  /* 0x000000fe0200780c */ /* 0x000fda0003f04270 */
[----:B------:R-:W-:Y:S05]  /*1d20*/  @P0 BRA `(.L_x_45) ;  /* 0x00000000006c0947 */ /* 0x000fea0003800000 */
[----:B------:R-:W-:-:S13]  /*1d30*/  ISETP.GE.AND P0, PT, R2, 0x1, PT ;  /* 0x000000010200780c */ /* 0x000fda0003f06270 */
[----:B------:R-:W-:Y:S05]  /*1d40*/  @P0 BRA `(.L_x_46) ;  /* 0x0000000000740947 */ /* 0x000fea0003800000 */
[----:B------:R-:W-:Y:S02]  /*1d50*/  ISETP.GE.AND P0, PT, R2, -0x18, PT ;  /* 0xffffffe80200780c */ /* 0x000fe40003f06270 */
[----:B------:R-:W-:-:S11]  /*1d60*/  LOP3.LUT R0, R0, 0x80000000, RZ, 0xc0, !PT ;  /* 0x8000000000007812 */ /* 0x000fd600078ec0ff */
[----:B------:R-:W-:Y:S05]  /*1d70*/  @!P0 BRA `(.L_x_46) ;  /* 0x0000000000688947 */ /* 0x000fea0003800000 */
[CCC-:B------:R-:W-:Y:S01]  /*1d80*/  FFMA.RZ R11, R29.reuse, R27.reuse, R28.reuse ;  /* 0x0000001b1d0b7223 */ /* 0x1c0fe2000000c01c */
[CCC-:B------:R-:W-:Y:S01]  /*1d90*/  FFMA.RP R26, R29.reuse, R27.reuse, R28.reuse ;  /* 0x0000001b1d1a7223 */ /* 0x1c0fe2000000801c */
[----:B------:R-:W-:Y:S01]  /*1da0*/  FFMA.RM R29, R29, R27, R28 ;  /* 0x0000001b1d1d7223 */ /* 0x000fe2000000401c */
[C---:B------:R-:W-:Y:S02]  /*1db0*/  IADD3 R27, PT, PT, R2.reuse, 0x20, RZ ;  /* 0x00000020021b7810 */ /* 0x040fe40007ffe0ff */
[----:B------:R-:W-:Y:S02]  /*1dc0*/  LOP3.LUT R11, R11, 0x7fffff, RZ, 0xc0, !PT ;  /* 0x007fffff0b0b7812 */ /* 0x000fe400078ec0ff */
[C---:B------:R-:W-:Y:S02]  /*1dd0*/  ISETP.NE.AND P3, PT, R2.reuse, RZ, PT ;  /* 0x000000ff0200720c */ /* 0x040fe40003f65270 */
[----:B------:R-:W-:Y:S02]  /*1de0*/  LOP3.LUT R28, R11, 0x800000, RZ, 0xfc, !PT ;  /* 0x008000000b1c7812 */ /* 0x000fe400078efcff */
[----:B------:R-:W-:-:S02]  /*1df0*/  ISETP.NE.AND P1, PT, R2, RZ, PT ;  /* 0x000000ff0200720c */ /* 0x000fc40003f25270 */
[----:B------:R-:W-:Y:S02]  /*1e00*/  IADD3 R2, PT, PT, -R2, RZ, RZ ;  /* 0x000000ff02027210 */ /* 0x000fe40007ffe1ff */
[----:B------:R-:W-:Y:S02]  /*1e10*/  SHF.L.U32 R27, R28, R27, RZ ;  /* 0x0000001b1c1b7219 */ /* 0x000fe400000006ff */
[----:B------:R-:W-:Y:S02]  /*1e20*/  FSETP.NEU.FTZ.AND P0, PT, R26, R29, PT ;  /* 0x0000001d1a00720b */ /* 0x000fe40003f1d000 */
[----:B------:R-:W-:Y:S02]  /*1e30*/  SEL R11, R2, RZ, P3 ;  /* 0x000000ff020b7207 */ /* 0x000fe40001800000 */
[----:B------:R-:W-:Y:S02]  /*1e40*/  ISETP.NE.AND P1, PT, R27, RZ, P1 ;  /* 0x000000ff1b00720c */ /* 0x000fe40000f25270 */
[----:B------:R-:W-:-:S02]  /*1e50*/  SHF.R.U32.HI R27, RZ, R11, R28 ;  /* 0x0000000bff1b7219 */ /* 0x000fc4000001161c */
[----:B------:R-:W-:Y:S02]  /*1e60*/  PLOP3.LUT P0, PT, P0, P1, PT, 0xf8, 0x8f ;  /* 0x00000000008f781c */ /* 0x000fe40000703f70 */
[----:B------:R-:W-:Y:S02]  /*1e70*/  SHF.R.U32.HI R11, RZ, 0x1, R27 ;  /* 0x00000001ff0b7819 */ /* 0x000fe4000001161b */
[----:B------:R-:W-:-:S04]  /*1e80*/  SEL R2, RZ, 0x1, !P0 ;  /* 0x00000001ff027807 */ /* 0x000fc80004000000 */
[----:B------:R-:W-:-:S04]  /*1e90*/  LOP3.LUT R2, R2, 0x1, R11, 0xf8, !PT ;  /* 0x0000000102027812 */ /* 0x000fc800078ef80b */
[----:B------:R-:W-:-:S04]  /*1ea0*/  LOP3.LUT R2, R2, R27, RZ, 0xc0, !PT ;  /* 0x0000001b02027212 */ /* 0x000fc800078ec0ff */
[----:B------:R-:W-:-:S04]  /*1eb0*/  IADD3 R11, PT, PT, R11, R2, RZ ;  /* 0x000000020b0b7210 */ /* 0x000fc80007ffe0ff */
[----:B------:R-:W-:Y:S01]  /*1ec0*/  LOP3.LUT R0, R11, R0, RZ, 0xfc, !PT ;  /* 0x000000000b007212 */ /* 0x000fe200078efcff */
[----:B------:R-:W-:Y:S06]  /*1ed0*/  BRA `(.L_x_46) ;  /* 0x0000000000107947 */ /* 0x000fec0003800000 */
.L_x_45:
[----:B------:R-:W-:-:S04]  /*1ee0*/  LOP3.LUT R0, R0, 0x80000000, RZ, 0xc0, !PT ;  /* 0x8000000000007812 */ /* 0x000fc800078ec0ff */
[----:B------:R-:W-:Y:S01]  /*1ef0*/  LOP3.LUT R0, R0, 0x7f800000, RZ, 0xfc, !PT ;  /* 0x7f80000000007812 */ /* 0x000fe200078efcff */
[----:B------:R-:W-:Y:S06]  /*1f00*/  BRA `(.L_x_46) ;  /* 0x0000000000047947 */ /* 0x000fec0003800000 */
.L_x_44:
[----:B------:R-:W-:-:S07]  /*1f10*/  LEA R0, R11, R0, 0x17 ;  /* 0x000000000b007211 */ /* 0x000fce00078eb8ff */
.L_x_46:
[----:B------:R-:W-:Y:S05]  /*1f20*/  BSYNC.RECONVERGENT B1 ;  /* 0x0000000000017941 */ /* 0x000fea0003800200 */
.L_x_43:
[----:B------:R-:W-:Y:S05]  /*1f30*/  BRA `(.L_x_47) ;  /* 0x0000000000207947 */ /* 0x000fea0003800000 */
.L_x_42:
[----:B------:R-:W-:-:S04]  /*1f40*/  LOP3.LUT R0, R29, 0x80000000, R0, 0x48, !PT ;  /* 0x800000001d007812 */ /* 0x000fc800078e4800 */
[----:B------:R-:W-:Y:S01]  /*1f50*/  LOP3.LUT R0, R0, 0x7f800000, RZ, 0xfc, !PT ;  /* 0x7f80000000007812 */ /* 0x000fe200078efcff */
[----:B------:R-:W-:Y:S06]  /*1f60*/  BRA `(.L_x_47) ;  /* 0x0000000000147947 */ /* 0x000fec0003800000 */
.L_x_41:
[----:B------:R-:W-:Y:S01]  /*1f70*/  LOP3.LUT R0, R29, 0x80000000, R0, 0x48, !PT ;  /* 0x800000001d007812 */ /* 0x000fe200078e4800 */
[----:B------:R-:W-:Y:S06]  /*1f80*/  BRA `(.L_x_47) ;  /* 0x00000000000c7947 */ /* 0x000fec0003800000 */
.L_x_40:
[----:B------:R-:W0:Y:S01]  /*1f90*/  MUFU.RSQ R0, -QNAN ;  /* 0xffc0000000007908 */ /* 0x000e220000001400 */
[----:B------:R-:W-:Y:S05]  /*1fa0*/  BRA `(.L_x_47) ;  /* 0x0000000000047947 */ /* 0x000fea0003800000 */
.L_x_39:
[----:B------:R-:W-:-:S07]  /*1fb0*/  FADD.FTZ R0, R0, R29 ;  /* 0x0000001d00007221 */ /* 0x000fce0000010000 */
.L_x_47:
[----:B------:R-:W-:Y:S05]  /*1fc0*/  BSYNC.RECONVERGENT B0 ;  /* 0x0000000000007941 */ /* 0x000fea0003800200 */
.L_x_37:
[----:B------:R-:W-:-:S04]  /*1fd0*/  HFMA2 R11, -RZ, RZ, 0, 0 ;  /* 0x00000000ff0b7431 */ /* 0x000fc800000001ff */
[----:B0-----:R-:W-:Y:S05]  /*1fe0*/  RET.REL.NODEC R10 `(_Z9addKernelPfS_S_S_i) ;  /* 0xffffffe00a047950 */ /* 0x001fea0003c3ffff */
.L_x_48:
        /* <DEDUP_REMOVED lines=9> */
.L_x_49:


//--------------------- .nv.shared.reserved.0     --------------------------
	.section	.nv.shared.reserved.0,"aw",@nobits
	.weak		__nv_reservedSMEM_offset_0_alias
	.size		__nv_reservedSMEM_offset_0_alias, 0, 64
	.other		__nv_reservedSMEM_offset_0_alias,@"STO_CUDA_RESERVED_SHARED STV_DEFAULT"
__nv_reservedSMEM_offset_0_alias:
	.zero		0
	.zero		64


//--------------------- .nv.constant0._Z10fun_kernelPfi --------------------------
	.section	.nv.constant0._Z10fun_kernelPfi,"a",@progbits
	.sectionflags	@""
	.align	4
.nv.constant0._Z10fun_kernelPfi:
	.zero		908


//--------------------- .nv.constant0._Z9addKernelPfS_S_S_i --------------------------
	.section	.nv.constant0._Z9addKernelPfS_S_S_i,"a",@progbits
	.sectionflags	@""
	.align	4
.nv.constant0._Z9addKernelPfS_S_S_i:
	.zero		932


//--------------------- SYMBOLS --------------------------

	.type		.nv.reservedSmem.offset0,@object
	.size		.nv.reservedSmem.offset0,0x4
